//
// Generated by NVIDIA NVVM Compiler
//
// Compiler Build ID: CL-36424714
// Cuda compilation tools, release 13.0, V13.0.88
// Based on NVVM 20.0.0
//

.version 9.0
.target sm_100
.address_size 64

	// .globl	_Z5MM_v2PfS_S_

.visible .entry _Z5MM_v2PfS_S_(
	.param .u64 .ptr .align 1 _Z5MM_v2PfS_S__param_0,
	.param .u64 .ptr .align 1 _Z5MM_v2PfS_S__param_1,
	.param .u64 .ptr .align 1 _Z5MM_v2PfS_S__param_2
)
{
	.local .align 16 .b8 	__local_depot0[256];
	.reg .b64 	%SP;
	.reg .b64 	%SPL;
	.reg .pred 	%p<3>;
	.reg .b32 	%r<30>;
	.reg .b32 	%f<53>;
	.reg .b64 	%rd<28>;

	mov.u64 	%SPL, __local_depot0;
	ld.param.u64 	%rd12, [_Z5MM_v2PfS_S__param_0];
	ld.param.u64 	%rd13, [_Z5MM_v2PfS_S__param_1];
	ld.param.u64 	%rd14, [_Z5MM_v2PfS_S__param_2];
	cvta.to.global.u64 	%rd15, %rd13;
	cvta.to.global.u64 	%rd16, %rd12;
	cvta.to.global.u64 	%rd1, %rd14;
	add.u64 	%rd2, %SPL, 0;
	mov.u32 	%r11, %ctaid.x;
	mov.u32 	%r12, %tid.x;
	mov.u32 	%r13, %tid.y;
	mov.f32 	%f4, 0f00000000;
	st.local.v4.f32 	[%rd2], {%f4, %f4, %f4, %f4};
	st.local.v4.f32 	[%rd2+16], {%f4, %f4, %f4, %f4};
	st.local.v4.f32 	[%rd2+32], {%f4, %f4, %f4, %f4};
	st.local.v4.f32 	[%rd2+48], {%f4, %f4, %f4, %f4};
	st.local.v4.f32 	[%rd2+64], {%f4, %f4, %f4, %f4};
	st.local.v4.f32 	[%rd2+80], {%f4, %f4, %f4, %f4};
	st.local.v4.f32 	[%rd2+96], {%f4, %f4, %f4, %f4};
	st.local.v4.f32 	[%rd2+112], {%f4, %f4, %f4, %f4};
	st.local.v4.f32 	[%rd2+128], {%f4, %f4, %f4, %f4};
	st.local.v4.f32 	[%rd2+144], {%f4, %f4, %f4, %f4};
	st.local.v4.f32 	[%rd2+160], {%f4, %f4, %f4, %f4};
	st.local.v4.f32 	[%rd2+176], {%f4, %f4, %f4, %f4};
	st.local.v4.f32 	[%rd2+192], {%f4, %f4, %f4, %f4};
	st.local.v4.f32 	[%rd2+208], {%f4, %f4, %f4, %f4};
	st.local.v4.f32 	[%rd2+224], {%f4, %f4, %f4, %f4};
	st.local.v4.f32 	[%rd2+240], {%f4, %f4, %f4, %f4};
	shl.b32 	%r14, %r11, 14;
	shl.b32 	%r15, %r12, 10;
	add.s32 	%r1, %r14, %r15;
	shl.b32 	%r16, %r13, 10;
	add.s32 	%r2, %r14, %r16;
	shl.b32 	%r17, %r13, 3;
	add.s32 	%r3, %r1, %r17;
	add.s64 	%rd3, %rd16, 32;
	add.s64 	%rd4, %rd15, 32;
	mov.b32 	%r28, 0;
$L__BB0_1:
	shl.b32 	%r19, %r28, 4;
	and.b32  	%r5, %r19, 896;
	add.s32 	%r20, %r1, %r5;
	and.b32  	%r6, %r28, 7;
	shl.b32 	%r21, %r28, 7;
	and.b32  	%r22, %r21, 896;
	add.s32 	%r23, %r2, %r22;
	shr.u32 	%r24, %r28, 3;
	mul.wide.u32 	%rd18, %r24, 32;
	add.s64 	%rd19, %rd2, %rd18;
	shl.b32 	%r25, %r28, 2;
	cvt.u64.u32 	%rd20, %r25;
	and.b64  	%rd21, %rd20, 28;
	add.s64 	%rd5, %rd19, %rd21;
	ld.local.f32 	%f52, [%rd5];
	mul.wide.u32 	%rd22, %r20, 4;
	add.s64 	%rd27, %rd3, %rd22;
	mul.wide.u32 	%rd23, %r23, 4;
	add.s64 	%rd26, %rd4, %rd23;
	mov.b32 	%r29, 0;
$L__BB0_2:
	ld.global.f32 	%f5, [%rd27+-32];
	ld.global.f32 	%f6, [%rd26+-32];
	fma.rn.f32 	%f7, %f5, %f6, %f52;
	ld.global.f32 	%f8, [%rd27+-28];
	ld.global.f32 	%f9, [%rd26+-28];
	fma.rn.f32 	%f10, %f8, %f9, %f7;
	ld.global.f32 	%f11, [%rd27+-24];
	ld.global.f32 	%f12, [%rd26+-24];
	fma.rn.f32 	%f13, %f11, %f12, %f10;
	ld.global.f32 	%f14, [%rd27+-20];
	ld.global.f32 	%f15, [%rd26+-20];
	fma.rn.f32 	%f16, %f14, %f15, %f13;
	ld.global.f32 	%f17, [%rd27+-16];
	ld.global.f32 	%f18, [%rd26+-16];
	fma.rn.f32 	%f19, %f17, %f18, %f16;
	ld.global.f32 	%f20, [%rd27+-12];
	ld.global.f32 	%f21, [%rd26+-12];
	fma.rn.f32 	%f22, %f20, %f21, %f19;
	ld.global.f32 	%f23, [%rd27+-8];
	ld.global.f32 	%f24, [%rd26+-8];
	fma.rn.f32 	%f25, %f23, %f24, %f22;
	ld.global.f32 	%f26, [%rd27+-4];
	ld.global.f32 	%f27, [%rd26+-4];
	fma.rn.f32 	%f28, %f26, %f27, %f25;
	ld.global.f32 	%f29, [%rd27];
	ld.global.f32 	%f30, [%rd26];
	fma.rn.f32 	%f31, %f29, %f30, %f28;
	ld.global.f32 	%f32, [%rd27+4];
	ld.global.f32 	%f33, [%rd26+4];
	fma.rn.f32 	%f34, %f32, %f33, %f31;
	ld.global.f32 	%f35, [%rd27+8];
	ld.global.f32 	%f36, [%rd26+8];
	fma.rn.f32 	%f37, %f35, %f36, %f34;
	ld.global.f32 	%f38, [%rd27+12];
	ld.global.f32 	%f39, [%rd26+12];
	fma.rn.f32 	%f40, %f38, %f39, %f37;
	ld.global.f32 	%f41, [%rd27+16];
	ld.global.f32 	%f42, [%rd26+16];
	fma.rn.f32 	%f43, %f41, %f42, %f40;
	ld.global.f32 	%f44, [%rd27+20];
	ld.global.f32 	%f45, [%rd26+20];
	fma.rn.f32 	%f46, %f44, %f45, %f43;
	ld.global.f32 	%f47, [%rd27+24];
	ld.global.f32 	%f48, [%rd26+24];
	fma.rn.f32 	%f49, %f47, %f48, %f46;
	ld.global.f32 	%f50, [%rd27+28];
	ld.global.f32 	%f51, [%rd26+28];
	fma.rn.f32 	%f52, %f50, %f51, %f49;
	add.s32 	%r29, %r29, 16;
	add.s64 	%rd27, %rd27, 64;
	add.s64 	%rd26, %rd26, 64;
	setp.ne.s32 	%p1, %r29, 128;
	@%p1 bra 	$L__BB0_2;
	st.local.f32 	[%rd5], %f52;
	add.s32 	%r26, %r3, %r6;
	add.s32 	%r27, %r26, %r5;
	mul.wide.u32 	%rd24, %r27, 4;
	add.s64 	%rd25, %rd1, %rd24;
	st.global.f32 	[%rd25], %f52;
	add.s32 	%r28, %r28, 1;
	setp.ne.s32 	%p2, %r28, 64;
	@%p2 bra 	$L__BB0_1;
	ret;

}


// ===== COMPILED SASS (sm_100) =====

	.target	sm_100

	.elftype	@"ET_EXEC"


//--------------------- .note.nv.tkinfo           --------------------------
	.section	.note.nv.tkinfo,"",@"SHT_NOTE"
	.sectionflags	@"SHF_NOTE_NV_TKINFO"
	.tkinfo
        /*0018*/ 	.word	0x00000002
        /*0030*/ 	.string	""
        /*0030*/ 	.string	"ptxas"
        /*0030*/ 	.string	"Cuda compilation tools, release 13.0, V13.0.88"
        /*0030*/ 	.string	"Build cuda_13.0.r13.0/compiler.36424714_0"
        /*0030*/ 	.string	"-arch sm_100 -m 64 "



//--------------------- .note.nv.cuinfo           --------------------------
	.section	.note.nv.cuinfo,"",@"SHT_NOTE"
	.sectionflags	@"SHF_NOTE_NV_CUINFO"
        /*0018*/ 	.short	0x0002
        /*001a*/ 	.short	0x0064
        /*001c*/ 	.short	0x0082
	.zero		2


//--------------------- .nv.info                  --------------------------
	.section	.nv.info,"",@"SHT_CUDA_INFO"
	.align	4


	//----- nvinfo : EIATTR_REGCOUNT
	.align		4
        /*0000*/ 	.byte	0x04, 0x2f
        /*0002*/ 	.short	(.L_1 - .L_0)
	.align		4
.L_0:
        /*0004*/ 	.word	index@(_Z5MM_v2PfS_S_)
        /*0008*/ 	.word	0x0000001d


	//----- nvinfo : EIATTR_FRAME_SIZE
	.align		4
.L_1:
        /*000c*/ 	.byte	0x04, 0x11
        /*000e*/ 	.short	(.L_3 - .L_2)
	.align		4
.L_2:
        /*0010*/ 	.word	index@(_Z5MM_v2PfS_S_)
        /*0014*/ 	.word	0x00000100


	//----- nvinfo : EIATTR_MIN_STACK_SIZE
	.align		4
.L_3:
        /*0018*/ 	.byte	0x04, 0x12
        /*001a*/ 	.short	(.L_5 - .L_4)
	.align		4
.L_4:
        /*001c*/ 	.word	index@(_Z5MM_v2PfS_S_)
        /*0020*/ 	.word	0x00000100
.L_5:


//--------------------- .nv.compat                --------------------------
	.section	.nv.compat,"",@"SHT_CUDA_COMPAT_INFO"
	.align	4
        /*0000*/ 	.byte	0x02, 0x09, 0x00, 0x00, 0x02, 0x02, 0x01, 0x00, 0x02, 0x05, 0x05, 0x00, 0x03, 0x07, 0x01, 0x01
        /*0010*/ 	.byte	0x02, 0x03, 0x00, 0x00, 0x02, 0x06, 0x01, 0x00, 0x04, 0x0b, 0x08, 0x00, 0x09, 0x00, 0x00, 0x00
        /*0020*/ 	.byte	0x00, 0x00, 0x00, 0x00


//--------------------- .nv.info._Z5MM_v2PfS_S_   --------------------------
	.section	.nv.info._Z5MM_v2PfS_S_,"",@"SHT_CUDA_INFO"
	.sectionflags	@""
	.align	4


	//----- nvinfo : EIATTR_CUDA_API_VERSION
	.align		4
        /*0000*/ 	.byte	0x04, 0x37
        /*0002*/ 	.short	(.L_7 - .L_6)
.L_6:
        /*0004*/ 	.word	0x00000082


	//----- nvinfo : EIATTR_KPARAM_INFO
	.align		4
.L_7:
        /*0008*/ 	.byte	0x04, 0x17
        /*000a*/ 	.short	(.L_9 - .L_8)
.L_8:
        /*000c*/ 	.word	0x00000000
        /*0010*/ 	.short	0x0002
        /*0012*/ 	.short	0x0010
        /*0014*/ 	.byte	0x00, 0xf5, 0x21, 0x00


	//----- nvinfo : EIATTR_KPARAM_INFO
	.align		4
.L_9:
        /*0018*/ 	.byte	0x04, 0x17
        /*001a*/ 	.short	(.L_11 - .L_10)
.L_10:
        /*001c*/ 	.word	0x00000000
        /*0020*/ 	.short	0x0001
        /*0022*/ 	.short	0x0008
        /*0024*/ 	.byte	0x00, 0xf5, 0x21, 0x00


	//----- nvinfo : EIATTR_KPARAM_INFO
	.align		4
.L_11:
        /*0028*/ 	.byte	0x04, 0x17
        /*002a*/ 	.short	(.L_13 - .L_12)
.L_12:
        /*002c*/ 	.word	0x00000000
        /*0030*/ 	.short	0x0000
        /*0032*/ 	.short	0x0000
        /*0034*/ 	.byte	0x00, 0xf5, 0x21, 0x00


	//----- nvinfo : EIATTR_SPARSE_MMA_MASK
	.align		4
.L_13:
        /*0038*/ 	.byte	0x03, 0x50
        /*003a*/ 	.short	0x0000


	//----- nvinfo : EIATTR_MAXREG_COUNT
	.align		4
        /*003c*/ 	.byte	0x03, 0x1b
        /*003e*/ 	.short	0x00ff


	//----- nvinfo : EIATTR_MERCURY_ISA_VERSION
	.align		4
        /*0040*/ 	.byte	0x03, 0x5f
        /*0042*/ 	.short	0x0101


	//----- nvinfo : EIATTR_VRC_CTA_INIT_COUNT
	.align		4
        /*0044*/ 	.byte	0x02, 0x4a
	.zero		1
	.zero		1


	//----- nvinfo : EIATTR_EXIT_INSTR_OFFSETS
	.align		4
        /*0048*/ 	.byte	0x04, 0x1c
        /*004a*/ 	.short	(.L_15 - .L_14)


	//   ....[0]....
.L_14:
        /*004c*/ 	.word	0x000007b0


	//----- nvinfo : EIATTR_CBANK_PARAM_SIZE
	.align		4
.L_15:
        /*0050*/ 	.byte	0x03, 0x19
        /*0052*/ 	.short	0x0018


	//----- nvinfo : EIATTR_PARAM_CBANK
	.align		4
        /*0054*/ 	.byte	0x04, 0x0a
        /*0056*/ 	.short	(.L_17 - .L_16)
	.align		4
.L_16:
        /*0058*/ 	.word	index@(.nv.constant0._Z5MM_v2PfS_S_)
        /*005c*/ 	.short	0x0380
        /*005e*/ 	.short	0x0018


	//----- nvinfo : EIATTR_SW_WAR
	.align		4
.L_17:
        /*0060*/ 	.byte	0x04, 0x36
        /*0062*/ 	.short	(.L_19 - .L_18)
.L_18:
        /*0064*/ 	.word	0x00000008
.L_19:


//--------------------- .nv.callgraph             --------------------------
	.section	.nv.callgraph,"",@"SHT_CUDA_CALLGRAPH"
	.align	4
	.sectionentsize	8
	.align		4
        /*0000*/ 	.word	0x00000000
	.align		4
        /*0004*/ 	.word	0xffffffff
	.align		4
        /*0008*/ 	.word	0x00000000
	.align		4
        /*000c*/ 	.word	0xfffffffe
	.align		4
        /*0010*/ 	.word	0x00000000
	.align		4
        /*0014*/ 	.word	0xfffffffd
	.align		4
        /*0018*/ 	.word	0x00000000
	.align		4
        /*001c*/ 	.word	0xfffffffc


//--------------------- .text._Z5MM_v2PfS_S_      --------------------------
	.section	.text._Z5MM_v2PfS_S_,"ax",@progbits
	.align	128
        .global         _Z5MM_v2PfS_S_
        .type           _Z5MM_v2PfS_S_,@function
        .size           _Z5MM_v2PfS_S_,(.L_x_3 - _Z5MM_v2PfS_S_)
        .other          _Z5MM_v2PfS_S_,@"STO_CUDA_ENTRY STV_DEFAULT"
_Z5MM_v2PfS_S_:
.text._Z5MM_v2PfS_S_:
[----:B------:R-:W0:Y:S01]  /*0000*/  LDC R1, c[0x0][0x37c] ;  /* 0x0000df00ff017b82 */ /* 0x000e220000000800 */
[----:B------:R-:W1:Y:S07]  /*0010*/  S2R R3, SR_TID.X ;  /* 0x0000000000037919 */ /* 0x000e6e0000002100 */
[----:B------:R-:W2:Y:S01]  /*0020*/  S2UR UR4, SR_CTAID.X ;  /* 0x00000000000479c3 */ /* 0x000ea20000002500 */
[----:B0-----:R-:W-:Y:S01]  /*0030*/  IADD3 R1, PT, PT, R1, -0x100, RZ ;  /* 0xffffff0001017810 */ /* 0x001fe20007ffe0ff */
[----:B------:R-:W0:Y:S01]  /*0040*/  LDCU.128 UR8, c[0x0][0x380] ;  /* 0x00007000ff0877ac */ /* 0x000e220008000c00 */
[----:B------:R-:W3:Y:S01]  /*0050*/  S2R R6, SR_TID.Y ;  /* 0x0000000000067919 */ /* 0x000ee20000002200 */
[----:B------:R-:W-:Y:S01]  /*0060*/  IMAD.MOV.U32 R2, RZ, RZ, RZ ;  /* 0x000000ffff027224 */ /* 0x000fe200078e00ff */
[----:B------:R-:W-:Y:S01]  /*0070*/  MOV R4, R1 ;  /* 0x0000000100047202 */ /* 0x000fe20000000f00 */
[----:B------:R-:W4:Y:S01]  /*0080*/  LDCU.64 UR12, c[0x0][0x358] ;  /* 0x00006b00ff0c77ac */ /* 0x000f220008000a00 */
[----:B------:R0:W-:Y:S04]  /*0090*/  STL.128 [R1], RZ ;  /* 0x000000ff01007387 */ /* 0x0001e80000100c00 */
[----:B------:R0:W-:Y:S04]  /*00a0*/  STL.128 [R1+0x10], RZ ;  /* 0x000010ff01007387 */ /* 0x0001e80000100c00 */
[----:B------:R1:W-:Y:S04]  /*00b0*/  STL.128 [R1+0x20], RZ ;  /* 0x000020ff01007387 */ /* 0x0003e80000100c00 */
[----:B------:R1:W-:Y:S01]  /*00c0*/  STL.128 [R1+0x30], RZ ;  /* 0x000030ff01007387 */ /* 0x0003e20000100c00 */
[----:B0-----:R-:W-:-:S02]  /*00d0*/  UIADD3 UR7, UP0, UPT, UR8, 0x20, URZ ;  /* 0x0000002008077890 */ /* 0x001fc4000ff1e0ff */
[----:B------:R-:W-:Y:S01]  /*00e0*/  UIADD3 UR5, UP1, UPT, UR10, 0x20, URZ ;  /* 0x000000200a057890 */ /* 0x000fe2000ff3e0ff */
[----:B------:R0:W-:Y:S01]  /*00f0*/  STL.128 [R1+0x40], RZ ;  /* 0x000040ff01007387 */ /* 0x0001e20000100c00 */
[----:B--2---:R-:W-:Y:S02]  /*0100*/  USHF.L.U32 UR4, UR4, 0xe, URZ ;  /* 0x0000000e04047899 */ /* 0x004fe400080006ff */
[----:B------:R-:W-:Y:S01]  /*0110*/  UIADD3.X UR8, UPT, UPT, URZ, UR9, URZ, UP0, !UPT ;  /* 0x00000009ff087290 */ /* 0x000fe200087fe4ff */
[----:B------:R0:W-:Y:S01]  /*0120*/  STL.128 [R1+0x50], RZ ;  /* 0x000050ff01007387 */ /* 0x0001e20000100c00 */
[----:B------:R-:W-:-:S03]  /*0130*/  UIADD3.X UR6, UPT, UPT, URZ, UR11, URZ, UP1, !UPT ;  /* 0x0000000bff067290 */ /* 0x000fc60008ffe4ff */
[----:B------:R0:W-:Y:S01]  /*0140*/  STL.128 [R1+0x60], RZ ;  /* 0x000060ff01007387 */ /* 0x0001e20000100c00 */
[----:B-1----:R-:W-:-:S03]  /*0150*/  LEA R3, R3, UR4, 0xa ;  /* 0x0000000403037c11 */ /* 0x002fc6000f8e50ff */
[----:B------:R0:W-:Y:S01]  /*0160*/  STL.128 [R1+0x70], RZ ;  /* 0x000070ff01007387 */ /* 0x0001e20000100c00 */
[C---:B---3--:R-:W-:Y:S02]  /*0170*/  LEA R0, R6.reuse, UR4, 0xa ;  /* 0x0000000406007c11 */ /* 0x048fe4000f8e50ff */
[----:B------:R-:W-:Y:S01]  /*0180*/  LEA R10, R6, R3, 0x3 ;  /* 0x00000003060a7211 */ /* 0x000fe200078e18ff */
[----:B------:R0:W-:Y:S04]  /*0190*/  STL.128 [R1+0x80], RZ ;  /* 0x000080ff01007387 */ /* 0x0001e80000100c00 */
[----:B------:R0:W-:Y:S04]  /*01a0*/  STL.128 [R1+0x90], RZ ;  /* 0x000090ff01007387 */ /* 0x0001e80000100c00 */
[----:B------:R0:W-:Y:S04]  /*01b0*/  STL.128 [R1+0xa0], RZ ;  /* 0x0000a0ff01007387 */ /* 0x0001e80000100c00 */
[----:B------:R0:W-:Y:S04]  /*01c0*/  STL.128 [R1+0xb0], RZ ;  /* 0x0000b0ff01007387 */ /* 0x0001e80000100c00 */
[----:B------:R0:W-:Y:S04]  /*01d0*/  STL.128 [R1+0xc0], RZ ;  /* 0x0000c0ff01007387 */ /* 0x0001e80000100c00 */
[----:B------:R0:W-:Y:S04]  /*01e0*/  STL.128 [R1+0xd0], RZ ;  /* 0x0000d0ff01007387 */ /* 0x0001e80000100c00 */
[----:B------:R0:W-:Y:S04]  /*01f0*/  STL.128 [R1+0xe0], RZ ;  /* 0x0000e0ff01007387 */ /* 0x0001e80000100c00 */
[----:B----4-:R0:W-:Y:S02]  /*0200*/  STL.128 [R1+0xf0], RZ ;  /* 0x0000f0ff01007387 */ /* 0x0101e40000100c00 */
.L_x_1:
[----:B--2---:R-:W-:Y:S01]  /*0210*/  IMAD.SHL.U32 R6, R2, 0x4, RZ ;  /* 0x0000000402067824 */ /* 0x004fe200078e00ff */
[----:B------:R-:W-:-:S04]  /*0220*/  SHF.R.U32.HI R5, RZ, 0x3, R2 ;  /* 0x00000003ff057819 */ /* 0x000fc80000011602 */
[----:B------:R-:W-:Y:S02]  /*0230*/  LEA R5, R5, R4, 0x5 ;  /* 0x0000000405057211 */ /* 0x000fe400078e28ff */
[----:B------:R-:W-:-:S04]  /*0240*/  LOP3.LUT R6, R6, 0x1c, RZ, 0xc0, !PT ;  /* 0x0000001c06067812 */ /* 0x000fc800078ec0ff */
[----:B------:R-:W-:-:S05]  /*0250*/  IADD3 R11, PT, PT, R5, R6, RZ ;  /* 0x00000006050b7210 */ /* 0x000fca0007ffe0ff */
[----:B------:R1:W5:Y:S01]  /*0260*/  LDL R14, [R11] ;  /* 0x000000000b0e7983 */ /* 0x0003620000100800 */
[C---:B------:R-:W-:Y:S01]  /*0270*/  IMAD.SHL.U32 R12, R2.reuse, 0x10, RZ ;  /* 0x00000010020c7824 */ /* 0x040fe200078e00ff */
[----:B------:R-:W-:Y:S01]  /*0280*/  SHF.L.U32 R5, R2, 0x7, RZ ;  /* 0x0000000702057819 */ /* 0x000fe200000006ff */
[----:B------:R-:W-:Y:S01]  /*0290*/  IMAD.U32 R9, RZ, RZ, UR8 ;  /* 0x00000008ff097e24 */ /* 0x000fe2000f8e00ff */
[----:B------:R-:W-:Y:S01]  /*02a0*/  MOV R8, UR7 ;  /* 0x0000000700087c02 */ /* 0x000fe20008000f00 */
[----:B------:R-:W-:Y:S01]  /*02b0*/  UMOV UR4, URZ ;  /* 0x000000ff00047c82 */ /* 0x000fe20008000000 */
[----:B------:R-:W-:Y:S02]  /*02c0*/  LOP3.LUT R12, R12, 0x380, RZ, 0xc0, !PT ;  /* 0x000003800c0c7812 */ /* 0x000fe400078ec0ff */
[----:B------:R-:W-:Y:S02]  /*02d0*/  LOP3.LUT R15, R5, 0x380, RZ, 0xc0, !PT ;  /* 0x00000380050f7812 */ /* 0x000fe400078ec0ff */
[----:B------:R-:W-:Y:S01]  /*02e0*/  MOV R6, UR5 ;  /* 0x0000000500067c02 */ /* 0x000fe20008000f00 */
[----:B------:R-:W-:Y:S01]  /*02f0*/  IMAD.IADD R13, R3, 0x1, R12 ;  /* 0x00000001030d7824 */ /* 0x000fe200078e020c */
[----:B------:R-:W-:-:S02]  /*0300*/  MOV R7, UR6 ;  /* 0x0000000600077c02 */ /* 0x000fc40008000f00 */
[----:B------:R-:W-:Y:S01]  /*0310*/  IADD3 R15, PT, PT, R0, R15, RZ ;  /* 0x0000000f000f7210 */ /* 0x000fe20007ffe0ff */
[----:B------:R-:W-:Y:S01]  /*0320*/  IMAD.WIDE.U32 R8, R13, 0x4, R8 ;  /* 0x000000040d087825 */ /* 0x000fe200078e0008 */
[C---:B------:R-:W-:Y:S02]  /*0330*/  LOP3.LUT R5, R2.reuse, 0x7, RZ, 0xc0, !PT ;  /* 0x0000000702057812 */ /* 0x040fe400078ec0ff */
[----:B------:R-:W-:Y:S01]  /*0340*/  IADD3 R2, PT, PT, R2, 0x1, RZ ;  /* 0x0000000102027810 */ /* 0x000fe20007ffe0ff */
[----:B------:R-:W-:Y:S01]  /*0350*/  IMAD.WIDE.U32 R6, R15, 0x4, R6 ;  /* 0x000000040f067825 */ /* 0x000fe200078e0006 */
[----:B------:R-:W-:Y:S02]  /*0360*/  MOV R21, R9 ;  /* 0x0000000900157202 */ /* 0x000fe40000000f00 */
[----:B------:R-:W-:Y:S01]  /*0370*/  ISETP.NE.AND P2, PT, R2, 0x40, PT ;  /* 0x000000400200780c */ /* 0x000fe20003f45270 */
[----:B------:R-:W-:Y:S01]  /*0380*/  IMAD.MOV.U32 R20, RZ, RZ, R8 ;  /* 0x000000ffff147224 */ /* 0x000fe200078e0008 */
[----:B------:R-:W-:Y:S01]  /*0390*/  MOV R19, R6 ;  /* 0x0000000600137202 */ /* 0x000fe20000000f00 */
[----:B-1----:R-:W-:-:S10]  /*03a0*/  IMAD.MOV.U32 R9, RZ, RZ, R7 ;  /* 0x000000ffff097224 */ /* 0x002fd400078e0007 */
.L_x_0:
[----:B------:R-:W-:Y:S01]  /*03b0*/  MOV R6, R20 ;  /* 0x0000001400067202 */ /* 0x000fe20000000f00 */
[----:B------:R-:W-:Y:S01]  /*03c0*/  IMAD.MOV.U32 R8, RZ, RZ, R19 ;  /* 0x000000ffff087224 */ /* 0x000fe200078e0013 */
[----:B------:R-:W-:-:S04]  /*03d0*/  MOV R7, R21 ;  /* 0x0000001500077202 */ /* 0x000fc80000000f00 */
[----:B------:R-:W2:Y:S04]  /*03e0*/  LDG.E R19, desc[UR12][R8.64+-0x20] ;  /* 0xffffe00c08137981 */ /* 0x000ea8000c1e1900 */
[----:B------:R-:W2:Y:S04]  /*03f0*/  LDG.E R13, desc[UR12][R6.64+-0x20] ;  /* 0xffffe00c060d7981 */ /* 0x000ea8000c1e1900 */
[----:B------:R-:W3:Y:S04]  /*0400*/  LDG.E R26, desc[UR12][R6.64+-0x1c] ;  /* 0xffffe40c061a7981 */ /* 0x000ee8000c1e1900 */
[----:B------:R-:W3:Y:S04]  /*0410*/  LDG.E R25, desc[UR12][R8.64+-0x1c] ;  /* 0xffffe40c08197981 */ /* 0x000ee8000c1e1900 */
[----:B------:R-:W4:Y:S04]  /*0420*/  LDG.E R15, desc[UR12][R6.64+-0x18] ;  /* 0xffffe80c060f7981 */ /* 0x000f28000c1e1900 */
[----:B------:R-:W4:Y:S04]  /*0430*/  LDG.E R16, desc[UR12][R8.64+-0x18] ;  /* 0xffffe80c08107981 */ /* 0x000f28000c1e1900 */
[----:B------:R-:W4:Y:S04]  /*0440*/  LDG.E R17, desc[UR12][R6.64+-0x14] ;  /* 0xffffec0c06117981 */ /* 0x000f28000c1e1900 */
[----:B------:R-:W4:Y:S04]  /*0450*/  LDG.E R18, desc[UR12][R8.64+-0x14] ;  /* 0xffffec0c08127981 */ /* 0x000f28000c1e1900 */
[----:B------:R-:W4:Y:S04]  /*0460*/  LDG.E R23, desc[UR12][R6.64+-0x10] ;  /* 0xfffff00c06177981 */ /* 0x000f28000c1e1900 */
[----:B------:R-:W4:Y:S04]  /*0470*/  LDG.E R24, desc[UR12][R8.64+-0x10] ;  /* 0xfffff00c08187981 */ /* 0x000f28000c1e1900 */
[----:B------:R-:W4:Y:S04]  /*0480*/  LDG.E R21, desc[UR12][R6.64+-0xc] ;  /* 0xfffff40c06157981 */ /* 0x000f28000c1e1900 */
[----:B------:R-:W4:Y:S04]  /*0490*/  LDG.E R22, desc[UR12][R8.64+-0xc] ;  /* 0xfffff40c08167981 */ /* 0x000f28000c1e1900 */
[----:B------:R-:W4:Y:S01]  /*04a0*/  LDG.E R20, desc[UR12][R8.64+-0x8] ;  /* 0xfffff80c08147981 */ /* 0x000f22000c1e1900 */
[----:B--2--5:R-:W-:-:S03]  /*04b0*/  FFMA R13, R13, R19, R14 ;  /* 0x000000130d0d7223 */ /* 0x024fc6000000000e */
[----:B------:R-:W2:Y:S04]  /*04c0*/  LDG.E R19, desc[UR12][R6.64+-0x8] ;  /* 0xfffff80c06137981 */ /* 0x000ea8000c1e1900 */
[----:B------:R-:W2:Y:S01]  /*04d0*/  LDG.E R14, desc[UR12][R8.64+-0x4] ;  /* 0xfffffc0c080e7981 */ /* 0x000ea2000c1e1900 */
[----:B---3--:R-:W-:-:S03]  /*04e0*/  FFMA R26, R26, R25, R13 ;  /* 0x000000191a1a7223 */ /* 0x008fc6000000000d */
[----:B------:R-:W3:Y:S01]  /*04f0*/  LDG.E R13, desc[UR12][R6.64+-0x4] ;  /* 0xfffffc0c060d7981 */ /* 0x000ee2000c1e1900 */
[----:B----4-:R-:W-:-:S03]  /*0500*/  FFMA R26, R15, R16, R26 ;  /* 0x000000100f1a7223 */ /* 0x010fc6000000001a */
[----:B------:R-:W4:Y:S04]  /*0510*/  LDG.E R15, desc[UR12][R6.64] ;  /* 0x0000000c060f7981 */ /* 0x000f28000c1e1900 */
[----:B------:R-:W4:Y:S01]  /*0520*/  LDG.E R16, desc[UR12][R8.64] ;  /* 0x0000000c08107981 */ /* 0x000f22000c1e1900 */
[----:B------:R-:W-:-:S03]  /*0530*/  FFMA R26, R17, R18, R26 ;  /* 0x00000012111a7223 */ /* 0x000fc6000000001a */
        /* <DEDUP_REMOVED lines=8> */
[----:B--2---:R-:W-:-:S03]  /*05c0*/  FFMA R26, R19, R20, R26 ;  /* 0x00000014131a7223 */ /* 0x004fc6000000001a */
[----:B------:R-:W2:Y:S04]  /*05d0*/  LDG.E R19, desc[UR12][R6.64+0x10] ;  /* 0x0000100c06137981 */ /* 0x000ea8000c1e1900 */
[----:B------:R-:W2:Y:S01]  /*05e0*/  LDG.E R20, desc[UR12][R8.64+0x10] ;  /* 0x0000100c08147981 */ /* 0x000ea2000c1e1900 */
[----:B---3--:R-:W-:-:S03]  /*05f0*/  FFMA R26, R13, R14, R26 ;  /* 0x0000000e0d1a7223 */ /* 0x008fc6000000001a */
[----:B------:R-:W3:Y:S04]  /*0600*/  LDG.E R13, desc[UR12][R6.64+0x14] ;  /* 0x0000140c060d7981 */ /* 0x000ee8000c1e1900 */
[----:B------:R-:W3:Y:S01]  /*0610*/  LDG.E R14, desc[UR12][R8.64+0x14] ;  /* 0x0000140c080e7981 */ /* 0x000ee2000c1e1900 */
[----:B----4-:R-:W-:-:S03]  /*0620*/  FFMA R26, R15, R16, R26 ;  /* 0x000000100f1a7223 */ /* 0x010fc6000000001a */
[----:B------:R-:W4:Y:S04]  /*0630*/  LDG.E R16, desc[UR12][R6.64+0x18] ;  /* 0x0000180c06107981 */ /* 0x000f28000c1e1900 */
[----:B------:R-:W4:Y:S01]  /*0640*/  LDG.E R15, desc[UR12][R8.64+0x18] ;  /* 0x0000180c080f7981 */ /* 0x000f22000c1e1900 */
[----:B------:R-:W-:-:S03]  /*0650*/  FFMA R25, R17, R18, R26 ;  /* 0x0000001211197223 */ /* 0x000fc6000000001a */
[----:B------:R-:W4:Y:S04]  /*0660*/  LDG.E R17, desc[UR12][R6.64+0x1c] ;  /* 0x00001c0c06117981 */ /* 0x000f28000c1e1900 */
[----:B------:R1:W4:Y:S01]  /*0670*/  LDG.E R18, desc[UR12][R8.64+0x1c] ;  /* 0x00001c0c08127981 */ /* 0x000322000c1e1900 */
[----:B------:R-:W-:Y:S01]  /*0680*/  FFMA R24, R24, R23, R25 ;  /* 0x0000001718187223 */ /* 0x000fe20000000019 */
[----:B------:R-:W-:-:S03]  /*0690*/  UIADD3 UR4, UPT, UPT, UR4, 0x10, URZ ;  /* 0x0000001004047890 */ /* 0x000fc6000fffe0ff */
[----:B------:R-:W-:Y:S01]  /*06a0*/  FFMA R22, R21, R22, R24 ;  /* 0x0000001615167223 */ /* 0x000fe20000000018 */
[----:B------:R-:W-:-:S03]  /*06b0*/  UISETP.NE.AND UP0, UPT, UR4, 0x80, UPT ;  /* 0x000000800400788c */ /* 0x000fc6000bf05270 */
[----:B--2---:R-:W-:Y:S01]  /*06c0*/  FFMA R20, R19, R20, R22 ;  /* 0x0000001413147223 */ /* 0x004fe20000000016 */
[----:B------:R-:W-:-:S03]  /*06d0*/  IADD3 R19, P1, PT, R8, 0x40, RZ ;  /* 0x0000004008137810 */ /* 0x000fc60007f3e0ff */
[----:B---3--:R-:W-:Y:S01]  /*06e0*/  FFMA R13, R13, R14, R20 ;  /* 0x0000000e0d0d7223 */ /* 0x008fe20000000014 */
[----:B------:R-:W-:Y:S02]  /*06f0*/  IADD3 R20, P0, PT, R6, 0x40, RZ ;  /* 0x0000004006147810 */ /* 0x000fe40007f1e0ff */
[----:B-1----:R-:W-:Y:S02]  /*0700*/  IADD3.X R9, PT, PT, RZ, R9, RZ, P1, !PT ;  /* 0x00000009ff097210 */ /* 0x002fe40000ffe4ff */
[----:B------:R-:W-:Y:S01]  /*0710*/  IADD3.X R21, PT, PT, RZ, R7, RZ, P0, !PT ;  /* 0x00000007ff157210 */ /* 0x000fe200007fe4ff */
[----:B----4-:R-:W-:-:S04]  /*0720*/  FFMA R16, R16, R15, R13 ;  /* 0x0000000f10107223 */ /* 0x010fc8000000000d */
[----:B------:R-:W-:Y:S01]  /*0730*/  FFMA R14, R17, R18, R16 ;  /* 0x00000012110e7223 */ /* 0x000fe20000000010 */
[----:B------:R-:W-:Y:S06]  /*0740*/  BRA.U UP0, `(.L_x_0) ;  /* 0xfffffffd00187547 */ /* 0x000fec000b83ffff */
[----:B------:R-:W1:Y:S01]  /*0750*/  LDC.64 R6, c[0x0][0x390] ;  /* 0x0000e400ff067b82 */ /* 0x000e620000000a00 */
[----:B------:R2:W-:Y:S01]  /*0760*/  STL [R11], R14 ;  /* 0x0000000e0b007387 */ /* 0x0005e20000100800 */
[----:B------:R-:W-:-:S05]  /*0770*/  IADD3 R5, PT, PT, R12, R10, R5 ;  /* 0x0000000a0c057210 */ /* 0x000fca0007ffe005 */
[----:B-1----:R-:W-:-:S05]  /*0780*/  IMAD.WIDE.U32 R6, R5, 0x4, R6 ;  /* 0x0000000405067825 */ /* 0x002fca00078e0006 */
[----:B------:R2:W-:Y:S01]  /*0790*/  STG.E desc[UR12][R6.64], R14 ;  /* 0x0000000e06007986 */ /* 0x0005e2000c10190c */
[----:B------:R-:W-:Y:S05]  /*07a0*/  @P2 BRA `(.L_x_1) ;  /* 0xfffffff800982947 */ /* 0x000fea000383ffff */
[----:B------:R-:W-:Y:S05]  /*07b0*/  EXIT ;  /* 0x000000000000794d */ /* 0x000fea0003800000 */
.L_x_2:
[----:B------:R-:W-:-:S00]  /*07c0*/  BRA `(.L_x_2) ;  /* 0xfffffffc00fc7947 */ /* 0x000fc0000383ffff */
[----:B------:R-:W-:-:S00]  /*07d0*/  NOP ;  /* 0x0000000000007918 */ /* 0x000fc00000000000 */
        /* <DEDUP_REMOVED lines=10> */
.L_x_3:


//--------------------- .nv.shared.reserved.0     --------------------------
	.section	.nv.shared.reserved.0,"aw",@nobits
	.weak		__nv_reservedSMEM_offset_0_alias
	.size		__nv_reservedSMEM_offset_0_alias, 0, 64
	.other		__nv_reservedSMEM_offset_0_alias,@"STO_CUDA_RESERVED_SHARED STV_DEFAULT"
__nv_reservedSMEM_offset_0_alias:
	.zero		0
	.zero		64


//--------------------- .nv.constant0._Z5MM_v2PfS_S_ --------------------------
	.section	.nv.constant0._Z5MM_v2PfS_S_,"a",@progbits
	.sectionflags	@""
	.align	4
.nv.constant0._Z5MM_v2PfS_S_:
	.zero		920


//--------------------- SYMBOLS --------------------------

	.type		.nv.reservedSmem.offset0,@object
	.size		.nv.reservedSmem.offset0,0x4
